	.headerflags	@"EF_CUDA_TEXMODE_UNIFIED EF_CUDA_64BIT_ADDRESS EF_CUDA_ACCELERATORS EF_CUDA_SM90 EF_CUDA_VIRTUAL_SM(EF_CUDA_SM90)"
	.elftype	@"ET_EXEC"


//--------------------- .nv.info                  --------------------------
	.section	.nv.info,"",@"SHT_CUDA_INFO"
	.align	4


	//----- nvinfo : EIATTR_REGCOUNT
	.align		4
        /*0000*/ 	.byte	0x04, 0x2f
        /*0002*/ 	.short	(.L_1 - .L_0)
	.align		4
.L_0:
        /*0004*/ 	.word	index@(triton_poi_fused_clone_2)
        /*0008*/ 	.word	0x0000000c


	//----- nvinfo : EIATTR_MIN_STACK_SIZE
	.align		4
.L_1:
        /*000c*/ 	.byte	0x04, 0x12
        /*000e*/ 	.short	(.L_3 - .L_2)
	.align		4
.L_2:
        /*0010*/ 	.word	index@(triton_poi_fused_clone_2)
        /*0014*/ 	.word	0x00000000


	//----- nvinfo : EIATTR_FRAME_SIZE
	.align		4
.L_3:
        /*0018*/ 	.byte	0x04, 0x11
        /*001a*/ 	.short	(.L_5 - .L_4)
	.align		4
.L_4:
        /*001c*/ 	.word	index@(triton_poi_fused_clone_2)
        /*0020*/ 	.word	0x00000000


	//----- nvinfo : EIATTR_MIN_STACK_SIZE
	.align		4
.L_5:
        /*0024*/ 	.byte	0x04, 0x12
        /*0026*/ 	.short	(.L_7 - .L_6)
	.align		4
.L_6:
        /*0028*/ 	.word	index@(triton_poi_fused_clone_2)
        /*002c*/ 	.word	0x00000000
.L_7:


//--------------------- .nv.info.triton_poi_fused_clone_2 --------------------------
	.section	.nv.info.triton_poi_fused_clone_2,"",@"SHT_CUDA_INFO"
	.sectionflags	@""
	.align	4


	//----- nvinfo : EIATTR_CUDA_API_VERSION
	.align		4
        /*0000*/ 	.byte	0x04, 0x37
        /*0002*/ 	.short	(.L_9 - .L_8)
.L_8:
        /*0004*/ 	.word	0x0000007c


	//----- nvinfo : EIATTR_KPARAM_INFO
	.align		4
.L_9:
        /*0008*/ 	.byte	0x04, 0x17
        /*000a*/ 	.short	(.L_11 - .L_10)
.L_10:
        /*000c*/ 	.word	0x00000000
        /*0010*/ 	.short	0x0002
        /*0012*/ 	.short	0x0010
        /*0014*/ 	.byte	0x00, 0xf0, 0x11, 0x00


	//----- nvinfo : EIATTR_KPARAM_INFO
	.align		4
.L_11:
        /*0018*/ 	.byte	0x04, 0x17
        /*001a*/ 	.short	(.L_13 - .L_12)
.L_12:
        /*001c*/ 	.word	0x00000000
        /*0020*/ 	.short	0x0001
        /*0022*/ 	.short	0x0008
        /*0024*/ 	.byte	0x00, 0xf4, 0x21, 0x00


	//----- nvinfo : EIATTR_KPARAM_INFO
	.align		4
.L_13:
        /*0028*/ 	.byte	0x04, 0x17
        /*002a*/ 	.short	(.L_15 - .L_14)
.L_14:
        /*002c*/ 	.word	0x00000000
        /*0030*/ 	.short	0x0000
        /*0032*/ 	.short	0x0000
        /*0034*/ 	.byte	0x00, 0xf4, 0x21, 0x00


	//----- nvinfo : EIATTR_SPARSE_MMA_MASK
	.align		4
.L_15:
        /*0038*/ 	.byte	0x03, 0x50
        /*003a*/ 	.short	0x0000


	//----- nvinfo : EIATTR_MAXREG_COUNT
	.align		4
        /*003c*/ 	.byte	0x03, 0x1b
        /*003e*/ 	.short	0x00ff


	//----- nvinfo : EIATTR_EXIT_INSTR_OFFSETS
	.align		4
        /*0040*/ 	.byte	0x04, 0x1c
        /*0042*/ 	.short	(.L_17 - .L_16)


	//   ....[0]....
.L_16:
        /*0044*/ 	.word	0x00000160


	//   ....[1]....
        /*0048*/ 	.word	0x00000180


	//----- nvinfo : EIATTR_REQNTID
	.align		4
.L_17:
        /*004c*/ 	.byte	0x04, 0x10
        /*004e*/ 	.short	(.L_19 - .L_18)
.L_18:
        /*0050*/ 	.word	0x00000020
        /*0054*/ 	.word	0x00000001
        /*0058*/ 	.word	0x00000001


	//----- nvinfo : EIATTR_CRS_STACK_SIZE
	.align		4
.L_19:
        /*005c*/ 	.byte	0x04, 0x1e
        /*005e*/ 	.short	(.L_21 - .L_20)
.L_20:
        /*0060*/ 	.word	0x00000000


	//----- nvinfo : EIATTR_CBANK_PARAM_SIZE
	.align		4
.L_21:
        /*0064*/ 	.byte	0x03, 0x19
        /*0066*/ 	.short	0x0014


	//----- nvinfo : EIATTR_PARAM_CBANK
	.align		4
        /*0068*/ 	.byte	0x04, 0x0a
        /*006a*/ 	.short	(.L_23 - .L_22)
	.align		4
.L_22:
        /*006c*/ 	.word	index@(.nv.constant0.triton_poi_fused_clone_2)
        /*0070*/ 	.short	0x0210
        /*0072*/ 	.short	0x0014


	//----- nvinfo : EIATTR_SW_WAR
	.align		4
.L_23:
        /*0074*/ 	.byte	0x04, 0x36
        /*0076*/ 	.short	(.L_25 - .L_24)
.L_24:
        /*0078*/ 	.word	0x00000008
.L_25:


//--------------------- .nv.callgraph             --------------------------
	.section	.nv.callgraph,"",@"SHT_CUDA_CALLGRAPH"
	.align	4
	.sectionentsize	8
	.align		4
        /*0000*/ 	.word	0x00000000
	.align		4
        /*0004*/ 	.word	0xffffffff
	.align		4
        /*0008*/ 	.word	0x00000000
	.align		4
        /*000c*/ 	.word	0xfffffffe
	.align		4
        /*0010*/ 	.word	0x00000000
	.align		4
        /*0014*/ 	.word	0xfffffffd
	.align		4
        /*0018*/ 	.word	0x00000000
	.align		4
        /*001c*/ 	.word	0xfffffffc


//--------------------- .text.triton_poi_fused_clone_2 --------------------------
	.section	.text.triton_poi_fused_clone_2,"ax",@progbits
	.align	128
        .global         triton_poi_fused_clone_2
        .type           triton_poi_fused_clone_2,@function
        .size           triton_poi_fused_clone_2,(.L_x_3 - triton_poi_fused_clone_2)
        .other          triton_poi_fused_clone_2,@"STO_CUDA_ENTRY STV_DEFAULT"
triton_poi_fused_clone_2:
.text.triton_poi_fused_clone_2:
[----:B------:R-:W0:Y:S02]  /*0000*/  LDC R1, c[0x0][0x28] ;  /* 0x00000a00ff017b82 */ /* 0x000e240000000800 */
[----:B------:R-:W1:Y:S01]  /*0010*/  S2R R0, SR_TID.X ;  /* 0x0000000000007919 */ /* 0x000e620000002100 */
[----:B------:R-:W2:Y:S01]  /*0020*/  LDC.64 R4, c[0x0][0x218] ;  /* 0x00008600ff047b82 */ /* 0x000ea20000000a00 */
[----:B------:R-:W-:Y:S01]  /*0030*/  ULDC.64 UR4, c[0x0][0x208] ;  /* 0x0000820000047ab9 */ /* 0x000fe20000000a00 */
[----:B------:R-:W-:Y:S01]  /*0040*/  BSSY B0, `(.L_x_0) ;  /* 0x0000011000007945 */ /* 0x000fe20003800000 */
[----:B------:R-:W3:Y:S05]  /*0050*/  S2R R7, SR_CTAID.X ;  /* 0x0000000000077919 */ /* 0x000eea0000002500 */
[----:B------:R-:W4:Y:S01]  /*0060*/  LDC.64 R2, c[0x0][0x210] ;  /* 0x00008400ff027b82 */ /* 0x000f220000000a00 */
[----:B-1----:R-:W-:Y:S01]  /*0070*/  IMAD.SHL.U32 R0, R0, 0x2, RZ ;  /* 0x0000000200007824 */ /* 0x002fe200078e00ff */
[----:B---3--:R-:W-:-:S04]  /*0080*/  SHF.R.S32.HI R6, RZ, 0x19, R7 ;  /* 0x00000019ff067819 */ /* 0x008fc80000011407 */
[----:B------:R-:W-:-:S05]  /*0090*/  LOP3.LUT R0, R0, 0x3e, RZ, 0xc0, !PT ;  /* 0x0000003e00007812 */ /* 0x000fca00078ec0ff */
[----:B------:R-:W-:Y:S01]  /*00a0*/  IMAD R7, R7, 0x40, R0 ;  /* 0x0000004007077824 */ /* 0x000fe200078e0200 */
[----:B------:R-:W-:-:S03]  /*00b0*/  SGXT R0, R6, 0x1 ;  /* 0x000000010600781a */ /* 0x000fc60000000200 */
[C---:B--2---:R-:W-:Y:S01]  /*00c0*/  IMAD.WIDE R4, R7.reuse, 0x4, R4 ;  /* 0x0000000407047825 */ /* 0x044fe200078e0204 */
[----:B------:R-:W-:Y:S02]  /*00d0*/  ISETP.GE.AND P0, PT, R7, 0x40, PT ;  /* 0x000000400700780c */ /* 0x000fe40003f06270 */
[----:B------:R-:W-:-:S04]  /*00e0*/  LEA.HI R0, R0, R7, RZ, 0x4 ;  /* 0x0000000700007211 */ /* 0x000fc800078f20ff */
[----:B------:R-:W-:-:S05]  /*00f0*/  LOP3.LUT R0, R0, 0xfffffff0, RZ, 0xc0, !PT ;  /* 0xfffffff000007812 */ /* 0x000fca00078ec0ff */
[----:B------:R-:W-:Y:S01]  /*0100*/  IMAD.IADD R9, R7, 0x1, -R0 ;  /* 0x0000000107097824 */ /* 0x000fe200078e0a00 */
[----:B------:R-:W-:-:S03]  /*0110*/  CS2R R6, SRZ ;  /* 0x0000000000067805 */ /* 0x000fc6000001ff00 */
[----:B----4-:R-:W-:Y:S01]  /*0120*/  IMAD.WIDE R2, R9, 0x4, R2 ;  /* 0x0000000409027825 */ /* 0x010fe200078e0202 */
[----:B------:R-:W-:Y:S06]  /*0130*/  @P0 BRA `(.L_x_1) ;  /* 0x0000000000040947 */ /* 0x000fec0003800000 */
[----:B------:R1:W5:Y:S02]  /*0140*/  LDG.E.EL.64 R6, desc[UR4][R2.64] ;  /* 0x0000000402067981 */ /* 0x000364000c2e1b00 */
.L_x_1:
[----:B------:R-:W-:Y:S05]  /*0150*/  BSYNC B0 ;  /* 0x0000000000007941 */ /* 0x000fea0003800000 */
.L_x_0:
[----:B------:R-:W-:Y:S05]  /*0160*/  @P0 EXIT ;  /* 0x000000000000094d */ /* 0x000fea0003800000 */
[----:B-----5:R-:W-:Y:S01]  /*0170*/  STG.E.64 desc[UR4][R4.64], R6 ;  /* 0x0000000604007986 */ /* 0x020fe2000c101b04 */
[----:B------:R-:W-:Y:S05]  /*0180*/  EXIT ;  /* 0x000000000000794d */ /* 0x000fea0003800000 */
.L_x_2:
[----:B------:R-:W-:-:S00]  /*0190*/  BRA `(.L_x_2) ;  /* 0xfffffffc00fc7947 */ /* 0x000fc0000383ffff */
[----:B------:R-:W-:-:S00]  /*01a0*/  NOP ;  /* 0x0000000000007918 */ /* 0x000fc00000000000 */
        /* <DEDUP_REMOVED lines=13> */
.L_x_3:


//--------------------- .nv.constant0.triton_poi_fused_clone_2 --------------------------
	.section	.nv.constant0.triton_poi_fused_clone_2,"a",@progbits
	.sectionflags	@""
	.align	4
.nv.constant0.triton_poi_fused_clone_2:
	.zero		548
